//
// Generated by NVIDIA NVVM Compiler
//
// Compiler Build ID: CL-36424714
// Cuda compilation tools, release 13.0, V13.0.88
// Based on NVVM 20.0.0
//

.version 9.0
.target sm_100
.address_size 64

	// .globl	_Z14compute_logitsPfS_S_S_ii
.extern .shared .align 16 .b8 partial_sums[];

.visible .entry _Z14compute_logitsPfS_S_S_ii(
	.param .u64 .ptr .align 1 _Z14compute_logitsPfS_S_S_ii_param_0,
	.param .u64 .ptr .align 1 _Z14compute_logitsPfS_S_S_ii_param_1,
	.param .u64 .ptr .align 1 _Z14compute_logitsPfS_S_S_ii_param_2,
	.param .u64 .ptr .align 1 _Z14compute_logitsPfS_S_S_ii_param_3,
	.param .u32 _Z14compute_logitsPfS_S_S_ii_param_4,
	.param .u32 _Z14compute_logitsPfS_S_S_ii_param_5
)
{
	.reg .pred 	%p<31>;
	.reg .b32 	%r<46>;
	.reg .b32 	%f<68>;
	.reg .b64 	%rd<30>;

	ld.param.u64 	%rd5, [_Z14compute_logitsPfS_S_S_ii_param_0];
	ld.param.u64 	%rd3, [_Z14compute_logitsPfS_S_S_ii_param_1];
	ld.param.u64 	%rd6, [_Z14compute_logitsPfS_S_S_ii_param_2];
	ld.param.u64 	%rd4, [_Z14compute_logitsPfS_S_S_ii_param_3];
	ld.param.u32 	%r19, [_Z14compute_logitsPfS_S_S_ii_param_4];
	ld.param.u32 	%r20, [_Z14compute_logitsPfS_S_S_ii_param_5];
	cvta.to.global.u64 	%rd7, %rd6;
	cvta.to.global.u64 	%rd1, %rd5;
	mov.u32 	%r1, %tid.x;
	mov.u32 	%r2, %tid.y;
	mov.u32 	%r21, %ctaid.x;
	mov.u32 	%r22, %ctaid.y;
	mov.u32 	%r3, %ntid.x;
	mad.lo.s32 	%r4, %r21, %r3, %r1;
	mov.u32 	%r45, %ntid.y;
	mul.lo.s32 	%r23, %r45, %r22;
	shl.b32 	%r24, %r23, 3;
	shl.b32 	%r25, %r2, 3;
	add.s32 	%r6, %r24, %r25;
	setp.ge.s32 	%p1, %r4, %r20;
	setp.ge.s32 	%p2, %r6, %r19;
	mul.wide.u32 	%rd8, %r6, 4;
	add.s64 	%rd2, %rd7, %rd8;
	mov.f32 	%f61, 0f00000000;
	or.pred  	%p3, %p1, %p2;
	@%p3 bra 	$L__BB0_2;
	mad.lo.s32 	%r26, %r6, %r20, %r4;
	mul.wide.s32 	%rd9, %r26, 4;
	add.s64 	%rd10, %rd1, %rd9;
	ld.global.f32 	%f18, [%rd10];
	ld.global.f32 	%f19, [%rd2];
	fma.rn.f32 	%f61, %f18, %f19, 0f00000000;
$L__BB0_2:
	setp.ge.s32 	%p4, %r4, %r20;
	add.s32 	%r7, %r6, 1;
	setp.ge.s32 	%p5, %r7, %r19;
	or.pred  	%p6, %p4, %p5;
	@%p6 bra 	$L__BB0_4;
	mad.lo.s32 	%r27, %r7, %r20, %r4;
	mul.wide.s32 	%rd11, %r27, 4;
	add.s64 	%rd12, %rd1, %rd11;
	ld.global.f32 	%f20, [%rd12];
	ld.global.f32 	%f21, [%rd2+4];
	fma.rn.f32 	%f61, %f20, %f21, %f61;
$L__BB0_4:
	setp.ge.s32 	%p7, %r4, %r20;
	add.s32 	%r8, %r6, 2;
	setp.ge.s32 	%p8, %r8, %r19;
	mov.f32 	%f63, 0f00000000;
	or.pred  	%p9, %p7, %p8;
	@%p9 bra 	$L__BB0_6;
	mad.lo.s32 	%r28, %r8, %r20, %r4;
	mul.wide.s32 	%rd13, %r28, 4;
	add.s64 	%rd14, %rd1, %rd13;
	ld.global.f32 	%f23, [%rd14];
	ld.global.f32 	%f24, [%rd2+8];
	fma.rn.f32 	%f63, %f23, %f24, 0f00000000;
$L__BB0_6:
	setp.ge.s32 	%p10, %r4, %r20;
	add.s32 	%r9, %r6, 3;
	setp.ge.s32 	%p11, %r9, %r19;
	or.pred  	%p12, %p10, %p11;
	@%p12 bra 	$L__BB0_8;
	mad.lo.s32 	%r29, %r9, %r20, %r4;
	mul.wide.s32 	%rd15, %r29, 4;
	add.s64 	%rd16, %rd1, %rd15;
	ld.global.f32 	%f25, [%rd16];
	ld.global.f32 	%f26, [%rd2+12];
	fma.rn.f32 	%f63, %f25, %f26, %f63;
$L__BB0_8:
	setp.ge.s32 	%p13, %r4, %r20;
	add.s32 	%r10, %r6, 4;
	setp.ge.s32 	%p14, %r10, %r19;
	mov.f32 	%f65, 0f00000000;
	or.pred  	%p15, %p13, %p14;
	@%p15 bra 	$L__BB0_10;
	mad.lo.s32 	%r30, %r10, %r20, %r4;
	mul.wide.s32 	%rd17, %r30, 4;
	add.s64 	%rd18, %rd1, %rd17;
	ld.global.f32 	%f28, [%rd18];
	ld.global.f32 	%f29, [%rd2+16];
	fma.rn.f32 	%f65, %f28, %f29, 0f00000000;
$L__BB0_10:
	setp.ge.s32 	%p16, %r4, %r20;
	add.s32 	%r11, %r6, 5;
	setp.ge.s32 	%p17, %r11, %r19;
	or.pred  	%p18, %p16, %p17;
	@%p18 bra 	$L__BB0_12;
	mad.lo.s32 	%r31, %r11, %r20, %r4;
	mul.wide.s32 	%rd19, %r31, 4;
	add.s64 	%rd20, %rd1, %rd19;
	ld.global.f32 	%f30, [%rd20];
	ld.global.f32 	%f31, [%rd2+20];
	fma.rn.f32 	%f65, %f30, %f31, %f65;
$L__BB0_12:
	setp.ge.s32 	%p19, %r4, %r20;
	add.s32 	%r12, %r6, 6;
	setp.ge.s32 	%p20, %r12, %r19;
	mov.f32 	%f67, 0f00000000;
	or.pred  	%p21, %p19, %p20;
	@%p21 bra 	$L__BB0_14;
	mad.lo.s32 	%r32, %r12, %r20, %r4;
	mul.wide.s32 	%rd21, %r32, 4;
	add.s64 	%rd22, %rd1, %rd21;
	ld.global.f32 	%f33, [%rd22];
	ld.global.f32 	%f34, [%rd2+24];
	fma.rn.f32 	%f67, %f33, %f34, 0f00000000;
$L__BB0_14:
	setp.ge.s32 	%p22, %r4, %r20;
	add.s32 	%r13, %r6, 7;
	setp.ge.s32 	%p23, %r13, %r19;
	or.pred  	%p24, %p22, %p23;
	@%p24 bra 	$L__BB0_16;
	mad.lo.s32 	%r33, %r13, %r20, %r4;
	mul.wide.s32 	%rd23, %r33, 4;
	add.s64 	%rd24, %rd1, %rd23;
	ld.global.f32 	%f35, [%rd24];
	ld.global.f32 	%f36, [%rd2+28];
	fma.rn.f32 	%f67, %f35, %f36, %f67;
$L__BB0_16:
	shl.b32 	%r14, %r3, 2;
	shl.b32 	%r15, %r1, 2;
	mad.lo.s32 	%r34, %r14, %r2, %r15;
	shl.b32 	%r35, %r34, 2;
	mov.u32 	%r36, partial_sums;
	add.s32 	%r16, %r36, %r35;
	st.shared.v4.f32 	[%r16], {%f61, %f63, %f65, %f67};
	bar.sync 	0;
	setp.lt.u32 	%p25, %r45, 2;
	@%p25 bra 	$L__BB0_20;
$L__BB0_17:
	shr.u32 	%r18, %r45, 1;
	setp.ge.u32 	%p26, %r2, %r18;
	@%p26 bra 	$L__BB0_19;
	add.s32 	%r37, %r18, %r2;
	mad.lo.s32 	%r38, %r14, %r37, %r15;
	shl.b32 	%r39, %r38, 2;
	add.s32 	%r41, %r36, %r39;
	ld.shared.f32 	%f37, [%r41];
	ld.shared.v4.f32 	{%f38, %f39, %f40, %f41}, [%r16];
	add.f32 	%f42, %f37, %f38;
	st.shared.f32 	[%r16], %f42;
	ld.shared.f32 	%f43, [%r41+4];
	add.f32 	%f44, %f43, %f39;
	st.shared.f32 	[%r16+4], %f44;
	ld.shared.f32 	%f45, [%r41+8];
	add.f32 	%f46, %f45, %f40;
	st.shared.f32 	[%r16+8], %f46;
	ld.shared.f32 	%f47, [%r41+12];
	add.f32 	%f48, %f47, %f41;
	st.shared.f32 	[%r16+12], %f48;
$L__BB0_19:
	bar.sync 	0;
	setp.gt.u32 	%p27, %r45, 3;
	mov.u32 	%r45, %r18;
	@%p27 bra 	$L__BB0_17;
$L__BB0_20:
	setp.ge.s32 	%p28, %r4, %r20;
	setp.ne.s32 	%p29, %r2, 0;
	or.pred  	%p30, %p29, %p28;
	@%p30 bra 	$L__BB0_22;
	cvta.to.global.u64 	%rd25, %rd4;
	mul.wide.s32 	%rd26, %r4, 4;
	add.s64 	%rd27, %rd25, %rd26;
	ld.global.f32 	%f49, [%rd27];
	shl.b32 	%r42, %r15, 2;
	add.s32 	%r44, %r36, %r42;
	ld.shared.v4.f32 	{%f50, %f51, %f52, %f53}, [%r44];
	add.f32 	%f54, %f50, %f49;
	add.f32 	%f55, %f51, %f54;
	add.f32 	%f56, %f52, %f55;
	add.f32 	%f57, %f53, %f56;
	st.global.f32 	[%rd27], %f57;
	cvta.to.global.u64 	%rd28, %rd3;
	add.s64 	%rd29, %rd28, %rd26;
	ld.global.f32 	%f58, [%rd29];
	add.f32 	%f59, %f58, %f57;
	st.global.f32 	[%rd27], %f59;
$L__BB0_22:
	ret;

}


// ===== COMPILED SASS (sm_100) =====

	.target	sm_100

	.elftype	@"ET_EXEC"


//--------------------- .note.nv.tkinfo           --------------------------
	.section	.note.nv.tkinfo,"",@"SHT_NOTE"
	.sectionflags	@"SHF_NOTE_NV_TKINFO"
	.tkinfo
        /*0018*/ 	.word	0x00000002
        /*0030*/ 	.string	""
        /*0030*/ 	.string	"ptxas"
        /*0030*/ 	.string	"Cuda compilation tools, release 13.0, V13.0.88"
        /*0030*/ 	.string	"Build cuda_13.0.r13.0/compiler.36424714_0"
        /*0030*/ 	.string	"-arch sm_100 -m 64 "



//--------------------- .note.nv.cuinfo           --------------------------
	.section	.note.nv.cuinfo,"",@"SHT_NOTE"
	.sectionflags	@"SHF_NOTE_NV_CUINFO"
        /*0018*/ 	.short	0x0002
        /*001a*/ 	.short	0x0064
        /*001c*/ 	.short	0x0082
	.zero		2


//--------------------- .nv.info                  --------------------------
	.section	.nv.info,"",@"SHT_CUDA_INFO"
	.align	4


	//----- nvinfo : EIATTR_REGCOUNT
	.align		4
        /*0000*/ 	.byte	0x04, 0x2f
        /*0002*/ 	.short	(.L_1 - .L_0)
	.align		4
.L_0:
        /*0004*/ 	.word	index@(_Z14compute_logitsPfS_S_S_ii)
        /*0008*/ 	.word	0x00000020


	//----- nvinfo : EIATTR_FRAME_SIZE
	.align		4
.L_1:
        /*000c*/ 	.byte	0x04, 0x11
        /*000e*/ 	.short	(.L_3 - .L_2)
	.align		4
.L_2:
        /*0010*/ 	.word	index@(_Z14compute_logitsPfS_S_S_ii)
        /*0014*/ 	.word	0x00000000


	//----- nvinfo : EIATTR_MIN_STACK_SIZE
	.align		4
.L_3:
        /*0018*/ 	.byte	0x04, 0x12
        /*001a*/ 	.short	(.L_5 - .L_4)
	.align		4
.L_4:
        /*001c*/ 	.word	index@(_Z14compute_logitsPfS_S_S_ii)
        /*0020*/ 	.word	0x00000000
.L_5:


//--------------------- .nv.compat                --------------------------
	.section	.nv.compat,"",@"SHT_CUDA_COMPAT_INFO"
	.align	4
        /*0000*/ 	.byte	0x02, 0x09, 0x00, 0x00, 0x02, 0x02, 0x01, 0x00, 0x02, 0x05, 0x05, 0x00, 0x03, 0x07, 0x01, 0x01
        /*0010*/ 	.byte	0x02, 0x03, 0x00, 0x00, 0x02, 0x06, 0x01, 0x00, 0x04, 0x0b, 0x08, 0x00, 0x09, 0x00, 0x00, 0x00
        /*0020*/ 	.byte	0x00, 0x00, 0x00, 0x00


//--------------------- .nv.info._Z14compute_logitsPfS_S_S_ii --------------------------
	.section	.nv.info._Z14compute_logitsPfS_S_S_ii,"",@"SHT_CUDA_INFO"
	.sectionflags	@""
	.align	4


	//----- nvinfo : EIATTR_CUDA_API_VERSION
	.align		4
        /*0000*/ 	.byte	0x04, 0x37
        /*0002*/ 	.short	(.L_7 - .L_6)
.L_6:
        /*0004*/ 	.word	0x00000082


	//----- nvinfo : EIATTR_KPARAM_INFO
	.align		4
.L_7:
        /*0008*/ 	.byte	0x04, 0x17
        /*000a*/ 	.short	(.L_9 - .L_8)
.L_8:
        /*000c*/ 	.word	0x00000000
        /*0010*/ 	.short	0x0005
        /*0012*/ 	.short	0x0024
        /*0014*/ 	.byte	0x00, 0xf0, 0x11, 0x00


	//----- nvinfo : EIATTR_KPARAM_INFO
	.align		4
.L_9:
        /*0018*/ 	.byte	0x04, 0x17
        /*001a*/ 	.short	(.L_11 - .L_10)
.L_10:
        /*001c*/ 	.word	0x00000000
        /*0020*/ 	.short	0x0004
        /*0022*/ 	.short	0x0020
        /*0024*/ 	.byte	0x00, 0xf0, 0x11, 0x00


	//----- nvinfo : EIATTR_KPARAM_INFO
	.align		4
.L_11:
        /*0028*/ 	.byte	0x04, 0x17
        /*002a*/ 	.short	(.L_13 - .L_12)
.L_12:
        /*002c*/ 	.word	0x00000000
        /*0030*/ 	.short	0x0003
        /*0032*/ 	.short	0x0018
        /*0034*/ 	.byte	0x00, 0xf5, 0x21, 0x00


	//----- nvinfo : EIATTR_KPARAM_INFO
	.align		4
.L_13:
        /*0038*/ 	.byte	0x04, 0x17
        /*003a*/ 	.short	(.L_15 - .L_14)
.L_14:
        /*003c*/ 	.word	0x00000000
        /*0040*/ 	.short	0x0002
        /*0042*/ 	.short	0x0010
        /*0044*/ 	.byte	0x00, 0xf5, 0x21, 0x00


	//----- nvinfo : EIATTR_KPARAM_INFO
	.align		4
.L_15:
        /*0048*/ 	.byte	0x04, 0x17
        /*004a*/ 	.short	(.L_17 - .L_16)
.L_16:
        /*004c*/ 	.word	0x00000000
        /*0050*/ 	.short	0x0001
        /*0052*/ 	.short	0x0008
        /*0054*/ 	.byte	0x00, 0xf5, 0x21, 0x00


	//----- nvinfo : EIATTR_KPARAM_INFO
	.align		4
.L_17:
        /*0058*/ 	.byte	0x04, 0x17
        /*005a*/ 	.short	(.L_19 - .L_18)
.L_18:
        /*005c*/ 	.word	0x00000000
        /*0060*/ 	.short	0x0000
        /*0062*/ 	.short	0x0000
        /*0064*/ 	.byte	0x00, 0xf5, 0x21, 0x00


	//----- nvinfo : EIATTR_SPARSE_MMA_MASK
	.align		4
.L_19:
        /*0068*/ 	.byte	0x03, 0x50
        /*006a*/ 	.short	0x0000


	//----- nvinfo : EIATTR_MAXREG_COUNT
	.align		4
        /*006c*/ 	.byte	0x03, 0x1b
        /*006e*/ 	.short	0x00ff


	//----- nvinfo : EIATTR_NUM_BARRIERS
	.align		4
        /*0070*/ 	.byte	0x02, 0x4c
        /*0072*/ 	.byte	0x01
	.zero		1


	//----- nvinfo : EIATTR_MERCURY_ISA_VERSION
	.align		4
        /*0074*/ 	.byte	0x03, 0x5f
        /*0076*/ 	.short	0x0101


	//----- nvinfo : EIATTR_VRC_CTA_INIT_COUNT
	.align		4
        /*0078*/ 	.byte	0x02, 0x4a
	.zero		1
	.zero		1


	//----- nvinfo : EIATTR_EXIT_INSTR_OFFSETS
	.align		4
        /*007c*/ 	.byte	0x04, 0x1c
        /*007e*/ 	.short	(.L_21 - .L_20)


	//   ....[0]....
.L_20:
        /*0080*/ 	.word	0x000007f0


	//   ....[1]....
        /*0084*/ 	.word	0x000008f0


	//----- nvinfo : EIATTR_CRS_STACK_SIZE
	.align		4
.L_21:
        /*0088*/ 	.byte	0x04, 0x1e
        /*008a*/ 	.short	(.L_23 - .L_22)
.L_22:
        /*008c*/ 	.word	0x00000000


	//----- nvinfo : EIATTR_CBANK_PARAM_SIZE
	.align		4
.L_23:
        /*0090*/ 	.byte	0x03, 0x19
        /*0092*/ 	.short	0x0028


	//----- nvinfo : EIATTR_PARAM_CBANK
	.align		4
        /*0094*/ 	.byte	0x04, 0x0a
        /*0096*/ 	.short	(.L_25 - .L_24)
	.align		4
.L_24:
        /*0098*/ 	.word	index@(.nv.constant0._Z14compute_logitsPfS_S_S_ii)
        /*009c*/ 	.short	0x0380
        /*009e*/ 	.short	0x0028


	//----- nvinfo : EIATTR_SW_WAR
	.align		4
.L_25:
        /*00a0*/ 	.byte	0x04, 0x36
        /*00a2*/ 	.short	(.L_27 - .L_26)
.L_26:
        /*00a4*/ 	.word	0x00000008
.L_27:


//--------------------- .nv.callgraph             --------------------------
	.section	.nv.callgraph,"",@"SHT_CUDA_CALLGRAPH"
	.align	4
	.sectionentsize	8
	.align		4
        /*0000*/ 	.word	0x00000000
	.align		4
        /*0004*/ 	.word	0xffffffff
	.align		4
        /*0008*/ 	.word	0x00000000
	.align		4
        /*000c*/ 	.word	0xfffffffe
	.align		4
        /*0010*/ 	.word	0x00000000
	.align		4
        /*0014*/ 	.word	0xfffffffd
	.align		4
        /*0018*/ 	.word	0x00000000
	.align		4
        /*001c*/ 	.word	0xfffffffc


//--------------------- .text._Z14compute_logitsPfS_S_S_ii --------------------------
	.section	.text._Z14compute_logitsPfS_S_S_ii,"ax",@progbits
	.align	128
        .global         _Z14compute_logitsPfS_S_S_ii
        .type           _Z14compute_logitsPfS_S_S_ii,@function
        .size           _Z14compute_logitsPfS_S_S_ii,(.L_x_5 - _Z14compute_logitsPfS_S_S_ii)
        .other          _Z14compute_logitsPfS_S_S_ii,@"STO_CUDA_ENTRY STV_DEFAULT"
_Z14compute_logitsPfS_S_S_ii:
.text._Z14compute_logitsPfS_S_S_ii:
[----:B------:R-:W-:Y:S01]  /*0000*/  LDC R1, c[0x0][0x37c] ;  /* 0x0000df00ff017b82 */ /* 0x000fe20000000800 */
[----:B------:R-:W0:Y:S07]  /*0010*/  S2R R2, SR_TID.Y ;  /* 0x0000000000027919 */ /* 0x000e2e0000002200 */
[----:B------:R-:W1:Y:S01]  /*0020*/  LDC R6, c[0x0][0x360] ;  /* 0x0000d800ff067b82 */ /* 0x000e620000000800 */
[----:B------:R-:W2:Y:S01]  /*0030*/  LDCU.64 UR8, c[0x0][0x3a0] ;  /* 0x00007400ff0877ac */ /* 0x000ea20008000a00 */
[----:B------:R-:W1:Y:S01]  /*0040*/  S2R R3, SR_TID.X ;  /* 0x0000000000037919 */ /* 0x000e620000002100 */
[----:B------:R-:W3:Y:S05]  /*0050*/  LDCU.64 UR6, c[0x0][0x358] ;  /* 0x00006b00ff0677ac */ /* 0x000eea0008000a00 */
[----:B------:R-:W0:Y:S08]  /*0060*/  S2UR UR5, SR_CTAID.Y ;  /* 0x00000000000579c3 */ /* 0x000e300000002600 */
[----:B------:R-:W0:Y:S08]  /*0070*/  LDC R5, c[0x0][0x364] ;  /* 0x0000d900ff057b82 */ /* 0x000e300000000800 */
[----:B------:R-:W1:Y:S08]  /*0080*/  S2UR UR4, SR_CTAID.X ;  /* 0x00000000000479c3 */ /* 0x000e700000002500 */
[----:B------:R-:W4:Y:S01]  /*0090*/  LDC.64 R16, c[0x0][0x390] ;  /* 0x0000e400ff107b82 */ /* 0x000f220000000a00 */
[----:B0-----:R-:W-:-:S05]  /*00a0*/  IMAD R27, R5, UR5, R2 ;  /* 0x00000005051b7c24 */ /* 0x001fca000f8e0202 */
[----:B------:R-:W-:Y:S01]  /*00b0*/  SHF.L.U32 R27, R27, 0x3, RZ ;  /* 0x000000031b1b7819 */ /* 0x000fe200000006ff */
[----:B-1----:R-:W-:-:S03]  /*00c0*/  IMAD R4, R6, UR4, R3 ;  /* 0x0000000406047c24 */ /* 0x002fc6000f8e0203 */
[----:B--2---:R-:W-:-:S04]  /*00d0*/  ISETP.GE.AND P0, PT, R27, UR8, PT ;  /* 0x000000081b007c0c */ /* 0x004fc8000bf06270 */
[----:B------:R-:W-:Y:S01]  /*00e0*/  ISETP.GE.OR P1, PT, R4, UR9, P0 ;  /* 0x0000000904007c0c */ /* 0x000fe20008726670 */
[----:B----4-:R-:W-:-:S12]  /*00f0*/  IMAD.WIDE.U32 R16, R27, 0x4, R16 ;  /* 0x000000041b107825 */ /* 0x010fd800078e0010 */
[----:B------:R-:W0:Y:S01]  /*0100*/  @!P1 LDC.64 R14, c[0x0][0x380] ;  /* 0x0000e000ff0e9b82 */ /* 0x000e220000000a00 */
[----:B------:R-:W-:-:S04]  /*0110*/  @!P1 IMAD R7, R27, UR9, R4 ;  /* 0x000000091b079c24 */ /* 0x000fc8000f8e0204 */
[----:B0-----:R-:W-:Y:S02]  /*0120*/  @!P1 IMAD.WIDE R14, R7, 0x4, R14 ;  /* 0x00000004070e9825 */ /* 0x001fe400078e020e */
[----:B---3--:R-:W2:Y:S04]  /*0130*/  @!P1 LDG.E R7, desc[UR6][R16.64] ;  /* 0x0000000610079981 */ /* 0x008ea8000c1e1900 */
[----:B------:R0:W2:Y:S01]  /*0140*/  @!P1 LDG.E R0, desc[UR6][R14.64] ;  /* 0x000000060e009981 */ /* 0x0000a2000c1e1900 */
[C---:B------:R-:W-:Y:S01]  /*0150*/  IADD3 R19, PT, PT, R27.reuse, 0x2, RZ ;  /* 0x000000021b137810 */ /* 0x040fe20007ffe0ff */
[----:B------:R-:W-:Y:S01]  /*0160*/  HFMA2 R8, -RZ, RZ, 0, 0 ;  /* 0x00000000ff087431 */ /* 0x000fe200000001ff */
[----:B------:R-:W-:Y:S02]  /*0170*/  IADD3 R13, PT, PT, R27, 0x1, RZ ;  /* 0x000000011b0d7810 */ /* 0x000fe40007ffe0ff */
[----:B------:R-:W-:-:S02]  /*0180*/  ISETP.GE.AND P0, PT, R19, UR8, PT ;  /* 0x0000000813007c0c */ /* 0x000fc4000bf06270 */
[----:B------:R-:W-:Y:S02]  /*0190*/  ISETP.GE.AND P2, PT, R13, UR8, PT ;  /* 0x000000080d007c0c */ /* 0x000fe4000bf46270 */
[C---:B------:R-:W-:Y:S02]  /*01a0*/  ISETP.GE.OR P0, PT, R4.reuse, UR9, P0 ;  /* 0x0000000904007c0c */ /* 0x040fe40008706670 */
[----:B------:R-:W-:Y:S02]  /*01b0*/  ISETP.GE.OR P2, PT, R4, UR9, P2 ;  /* 0x0000000904007c0c */ /* 0x000fe40009746670 */
[C---:B------:R-:W-:Y:S02]  /*01c0*/  IADD3 R29, PT, PT, R27.reuse, 0x4, RZ ;  /* 0x000000041b1d7810 */ /* 0x040fe40007ffe0ff */
[C---:B------:R-:W-:Y:S02]  /*01d0*/  IADD3 R25, PT, PT, R27.reuse, 0x6, RZ ;  /* 0x000000061b197810 */ /* 0x040fe40007ffe0ff */
[----:B------:R-:W-:-:S02]  /*01e0*/  IADD3 R9, PT, PT, R27, 0x5, RZ ;  /* 0x000000051b097810 */ /* 0x000fc40007ffe0ff */
[----:B------:R-:W-:Y:S02]  /*01f0*/  ISETP.GE.AND P6, PT, R25, UR8, PT ;  /* 0x0000000819007c0c */ /* 0x000fe4000bfc6270 */
[----:B------:R-:W-:Y:S01]  /*0200*/  ISETP.GE.AND P3, PT, R9, UR8, PT ;  /* 0x0000000809007c0c */ /* 0x000fe2000bf66270 */
[----:B------:R-:W1:Y:S01]  /*0210*/  @!P0 LDC.64 R10, c[0x0][0x380] ;  /* 0x0000e000ff0a8b82 */ /* 0x000e620000000a00 */
[C---:B------:R-:W-:Y:S01]  /*0220*/  ISETP.GE.OR P6, PT, R4.reuse, UR9, P6 ;  /* 0x0000000904007c0c */ /* 0x040fe2000b7c6670 */
[--C-:B------:R-:W-:Y:S01]  /*0230*/  @!P0 IMAD R19, R19, UR9, R4.reuse ;  /* 0x0000000913138c24 */ /* 0x100fe2000f8e0204 */
[----:B------:R-:W-:Y:S01]  /*0240*/  ISETP.GE.OR P3, PT, R4, UR9, P3 ;  /* 0x0000000904007c0c */ /* 0x000fe20009f66670 */
[----:B------:R-:W-:-:S04]  /*0250*/  @!P2 IMAD R13, R13, UR9, R4 ;  /* 0x000000090d0dac24 */ /* 0x000fc8000f8e0204 */
[----:B0-----:R-:W0:Y:S06]  /*0260*/  @!P2 LDC.64 R14, c[0x0][0x380] ;  /* 0x0000e000ff0eab82 */ /* 0x001e2c0000000a00 */
[----:B------:R-:W3:Y:S04]  /*0270*/  @!P6 LDG.E R26, desc[UR6][R16.64+0x18] ;  /* 0x00001806101ae981 */ /* 0x000ee8000c1e1900 */
[----:B------:R-:W4:Y:S01]  /*0280*/  @!P3 LDG.E R28, desc[UR6][R16.64+0x14] ;  /* 0x00001406101cb981 */ /* 0x000f22000c1e1900 */
[----:B-1----:R-:W-:-:S02]  /*0290*/  @!P0 IMAD.WIDE R10, R19, 0x4, R10 ;  /* 0x00000004130a8825 */ /* 0x002fc400078e020a */
[----:B------:R-:W1:Y:S02]  /*02a0*/  @!P6 LDC.64 R18, c[0x0][0x380] ;  /* 0x0000e000ff12eb82 */ /* 0x000e640000000a00 */
[----:B0-----:R-:W-:-:S06]  /*02b0*/  @!P2 IMAD.WIDE R14, R13, 0x4, R14 ;  /* 0x000000040d0ea825 */ /* 0x001fcc00078e020e */
[----:B------:R-:W5:Y:S01]  /*02c0*/  @!P2 LDG.E R15, desc[UR6][R14.64] ;  /* 0x000000060e0fa981 */ /* 0x000f62000c1e1900 */
[----:B--2---:R-:W-:Y:S01]  /*02d0*/  @!P1 FFMA R8, R0, R7, RZ ;  /* 0x0000000700089223 */ /* 0x004fe200000000ff */
[----:B------:R-:W-:Y:S02]  /*02e0*/  IADD3 R7, PT, PT, R27, 0x3, RZ ;  /* 0x000000031b077810 */ /* 0x000fe40007ffe0ff */
[----:B------:R0:W2:Y:S01]  /*02f0*/  @!P0 LDG.E R0, desc[UR6][R10.64] ;  /* 0x000000060a008981 */ /* 0x0000a2000c1e1900 */
[----:B------:R-:W-:Y:S02]  /*0300*/  ISETP.GE.AND P1, PT, R29, UR8, PT ;  /* 0x000000081d007c0c */ /* 0x000fe4000bf26270 */
[----:B------:R-:W-:Y:S02]  /*0310*/  ISETP.GE.AND P4, PT, R7, UR8, PT ;  /* 0x0000000807007c0c */ /* 0x000fe4000bf86270 */
[----:B------:R-:W-:Y:S02]  /*0320*/  ISETP.GE.OR P1, PT, R4, UR9, P1 ;  /* 0x0000000904007c0c */ /* 0x000fe40008f26670 */
[----:B------:R-:W-:-:S02]  /*0330*/  IADD3 R27, PT, PT, R27, 0x7, RZ ;  /* 0x000000071b1b7810 */ /* 0x000fc40007ffe0ff */
[----:B------:R-:W-:Y:S01]  /*0340*/  ISETP.GE.OR P4, PT, R4, UR9, P4 ;  /* 0x0000000904007c0c */ /* 0x000fe2000a786670 */
[----:B0-----:R-:W0:Y:S01]  /*0350*/  @!P3 LDC.64 R10, c[0x0][0x380] ;  /* 0x0000e000ff0abb82 */ /* 0x001e220000000a00 */
[----:B------:R-:W-:-:S04]  /*0360*/  ISETP.GE.AND P5, PT, R27, UR8, PT ;  /* 0x000000081b007c0c */ /* 0x000fc8000bfa6270 */
[----:B------:R-:W-:-:S03]  /*0370*/  ISETP.GE.OR P5, PT, R4, UR9, P5 ;  /* 0x0000000904007c0c */ /* 0x000fc6000afa6670 */
[----:B------:R-:W1:Y:S08]  /*0380*/  @!P1 LDC.64 R22, c[0x0][0x380] ;  /* 0x0000e000ff169b82 */ /* 0x000e700000000a00 */
[----:B------:R-:W3:Y:S08]  /*0390*/  @!P4 LDC.64 R20, c[0x0][0x380] ;  /* 0x0000e000ff14cb82 */ /* 0x000ef00000000a00 */
[----:B------:R-:W4:Y:S01]  /*03a0*/  @!P5 LDC.64 R12, c[0x0][0x380] ;  /* 0x0000e000ff0cdb82 */ /* 0x000f220000000a00 */
[----:B------:R-:W-:-:S02]  /*03b0*/  @!P1 IMAD R29, R29, UR9, R4 ;  /* 0x000000091d1d9c24 */ /* 0x000fc4000f8e0204 */
[----:B------:R-:W-:Y:S02]  /*03c0*/  @!P4 IMAD R7, R7, UR9, R4 ;  /* 0x000000090707cc24 */ /* 0x000fe4000f8e0204 */
[----:B-1----:R-:W-:-:S04]  /*03d0*/  @!P1 IMAD.WIDE R22, R29, 0x4, R22 ;  /* 0x000000041d169825 */ /* 0x002fc800078e0216 */
[--C-:B------:R-:W-:Y:S02]  /*03e0*/  @!P6 IMAD R29, R25, UR9, R4.reuse ;  /* 0x00000009191dec24 */ /* 0x100fe4000f8e0204 */
[----:B------:R-:W-:Y:S01]  /*03f0*/  @!P3 IMAD R25, R9, UR9, R4 ;  /* 0x000000090919bc24 */ /* 0x000fe2000f8e0204 */
[----:B------:R-:W5:Y:S01]  /*0400*/  @!P1 LDG.E R22, desc[UR6][R22.64] ;  /* 0x0000000616169981 */ /* 0x000f62000c1e1900 */
[----:B---3--:R-:W-:-:S03]  /*0410*/  @!P4 IMAD.WIDE R20, R7, 0x4, R20 ;  /* 0x000000040714c825 */ /* 0x008fc600078e0214 */
[----:B------:R-:W2:Y:S01]  /*0420*/  @!P0 LDG.E R7, desc[UR6][R16.64+0x8] ;  /* 0x0000080610078981 */ /* 0x000ea2000c1e1900 */
[----:B------:R-:W-:-:S03]  /*0430*/  @!P6 IMAD.WIDE R18, R29, 0x4, R18 ;  /* 0x000000041d12e825 */ /* 0x000fc600078e0212 */
[----:B------:R-:W5:Y:S01]  /*0440*/  @!P2 LDG.E R29, desc[UR6][R16.64+0x4] ;  /* 0x00000406101da981 */ /* 0x000f62000c1e1900 */
[----:B------:R-:W-:Y:S02]  /*0450*/  @!P5 IMAD R27, R27, UR9, R4 ;  /* 0x000000091b1bdc24 */ /* 0x000fe4000f8e0204 */
[----:B0-----:R-:W-:Y:S01]  /*0460*/  @!P3 IMAD.WIDE R24, R25, 0x4, R10 ;  /* 0x000000041918b825 */ /* 0x001fe200078e020a */
[----:B------:R-:W3:Y:S03]  /*0470*/  @!P6 LDG.E R18, desc[UR6][R18.64] ;  /* 0x000000061212e981 */ /* 0x000ee6000c1e1900 */
[----:B----4-:R-:W-:Y:S01]  /*0480*/  @!P5 IMAD.WIDE R12, R27, 0x4, R12 ;  /* 0x000000041b0cd825 */ /* 0x010fe200078e020c */
[----:B------:R-:W4:Y:S04]  /*0490*/  @!P5 LDG.E R23, desc[UR6][R16.64+0x1c] ;  /* 0x00001c061017d981 */ /* 0x000f28000c1e1900 */
[----:B------:R-:W4:Y:S04]  /*04a0*/  @!P1 LDG.E R27, desc[UR6][R16.64+0x10] ;  /* 0x00001006101b9981 */ /* 0x000f28000c1e1900 */
[----:B------:R-:W4:Y:S04]  /*04b0*/  @!P4 LDG.E R19, desc[UR6][R16.64+0xc] ;  /* 0x00000c061013c981 */ /* 0x000f28000c1e1900 */
[----:B------:R-:W4:Y:S04]  /*04c0*/  @!P4 LDG.E R20, desc[UR6][R20.64] ;  /* 0x000000061414c981 */ /* 0x000f28000c1e1900 */
[----:B------:R-:W4:Y:S04]  /*04d0*/  @!P3 LDG.E R25, desc[UR6][R24.64] ;  /* 0x000000061819b981 */ /* 0x000f28000c1e1900 */
[----:B------:R-:W4:Y:S01]  /*04e0*/  @!P5 LDG.E R12, desc[UR6][R12.64] ;  /* 0x000000060c0cd981 */ /* 0x000f22000c1e1900 */
[----:B------:R-:W0:Y:S01]  /*04f0*/  S2UR UR5, SR_CgaCtaId ;  /* 0x00000000000579c3 */ /* 0x000e220000008800 */
[----:B------:R-:W-:Y:S01]  /*0500*/  MOV R9, RZ ;  /* 0x000000ff00097202 */ /* 0x000fe20000000f00 */
[----:B------:R-:W-:Y:S01]  /*0510*/  UMOV UR4, 0x400 ;  /* 0x0000040000047882 */ /* 0x000fe20000000000 */
[----:B------:R-:W-:Y:S01]  /*0520*/  CS2R R10, SRZ ;  /* 0x00000000000a7805 */ /* 0x000fe2000001ff00 */
[----:B0-----:R-:W-:Y:S01]  /*0530*/  ULEA UR4, UR5, UR4, 0x18 ;  /* 0x0000000405047291 */ /* 0x001fe2000f8ec0ff */
[----:B--2---:R-:W-:Y:S01]  /*0540*/  @!P0 FFMA R9, R0, R7, RZ ;  /* 0x0000000700098223 */ /* 0x004fe200000000ff */
[----:B------:R-:W-:-:S02]  /*0550*/  SHF.L.U32 R7, R6, 0x2, RZ ;  /* 0x0000000206077819 */ /* 0x000fc400000006ff */
[----:B------:R-:W-:Y:S02]  /*0560*/  SHF.L.U32 R0, R3, 0x2, RZ ;  /* 0x0000000203007819 */ /* 0x000fe400000006ff */
[----:B------:R-:W-:-:S03]  /*0570*/  ISETP.GE.U32.AND P0, PT, R5, 0x2, PT ;  /* 0x000000020500780c */ /* 0x000fc60003f06070 */
[----:B------:R-:W-:Y:S02]  /*0580*/  IMAD R6, R7, R2, R0 ;  /* 0x0000000207067224 */ /* 0x000fe400078e0200 */
[----:B---3--:R-:W-:Y:S01]  /*0590*/  @!P6 FFMA R11, R18, R26, RZ ;  /* 0x0000001a120be223 */ /* 0x008fe200000000ff */
[----:B-----5:R-:W-:Y:S01]  /*05a0*/  @!P2 FFMA R8, R15, R29, R8 ;  /* 0x0000001d0f08a223 */ /* 0x020fe20000000008 */
[----:B----4-:R-:W-:Y:S01]  /*05b0*/  @!P1 FFMA R10, R22, R27, RZ ;  /* 0x0000001b160a9223 */ /* 0x010fe200000000ff */
[----:B------:R-:W-:Y:S01]  /*05c0*/  LEA R6, R6, UR4, 0x2 ;  /* 0x0000000406067c11 */ /* 0x000fe2000f8e10ff */
[----:B------:R-:W-:Y:S02]  /*05d0*/  @!P4 FFMA R9, R20, R19, R9 ;  /* 0x000000131409c223 */ /* 0x000fe40000000009 */
[----:B------:R-:W-:Y:S01]  /*05e0*/  @!P3 FFMA R10, R25, R28, R10 ;  /* 0x0000001c190ab223 */ /* 0x000fe2000000000a */
[----:B------:R-:W-:-:S05]  /*05f0*/  @!P5 FFMA R11, R12, R23, R11 ;  /* 0x000000170c0bd223 */ /* 0x000fca000000000b */
[----:B------:R0:W-:Y:S01]  /*0600*/  STS.128 [R6], R8 ;  /* 0x0000000806007388 */ /* 0x0001e20000000c00 */
[----:B------:R-:W-:Y:S06]  /*0610*/  BAR.SYNC.DEFER_BLOCKING 0x0 ;  /* 0x0000000000007b1d */ /* 0x000fec0000010000 */
[----:B------:R-:W-:Y:S05]  /*0620*/  @!P0 BRA `(.L_x_0) ;  /* 0x0000000000648947 */ /* 0x000fea0003800000 */
.L_x_3:
[----:B------:R-:W-:Y:S01]  /*0630*/  SHF.R.U32.HI R17, RZ, 0x1, R5 ;  /* 0x00000001ff117819 */ /* 0x000fe20000011605 */
[----:B------:R-:W-:Y:S03]  /*0640*/  BSSY.RECONVERGENT B0, `(.L_x_1) ;  /* 0x0000013000007945 */ /* 0x000fe60003800200 */
[----:B------:R-:W-:-:S13]  /*0650*/  ISETP.GE.U32.AND P0, PT, R2, R17, PT ;  /* 0x000000110200720c */ /* 0x000fda0003f06070 */
[----:B-1----:R-:W-:Y:S05]  /*0660*/  @P0 BRA `(.L_x_2) ;  /* 0x0000000000400947 */ /* 0x002fea0003800000 */
[----:B0-----:R-:W-:-:S05]  /*0670*/  IADD3 R8, PT, PT, R17, R2, RZ ;  /* 0x0000000211087210 */ /* 0x001fca0007ffe0ff */
[----:B------:R-:W-:-:S05]  /*0680*/  IMAD R8, R7, R8, R0 ;  /* 0x0000000807087224 */ /* 0x000fca00078e0200 */
[----:B------:R-:W-:Y:S02]  /*0690*/  LEA R12, R8, UR4, 0x2 ;  /* 0x00000004080c7c11 */ /* 0x000fe4000f8e10ff */
[----:B------:R-:W-:Y:S04]  /*06a0*/  LDS.128 R8, [R6] ;  /* 0x0000000006087984 */ /* 0x000fe80000000c00 */
[----:B------:R-:W0:Y:S02]  /*06b0*/  LDS R13, [R12] ;  /* 0x000000000c0d7984 */ /* 0x000e240000000800 */
[----:B0-----:R-:W-:-:S05]  /*06c0*/  FADD R13, R13, R8 ;  /* 0x000000080d0d7221 */ /* 0x001fca0000000000 */
[----:B------:R-:W-:Y:S04]  /*06d0*/  STS [R6], R13 ;  /* 0x0000000d06007388 */ /* 0x000fe80000000800 */
[----:B------:R-:W0:Y:S02]  /*06e0*/  LDS R8, [R12+0x4] ;  /* 0x000004000c087984 */ /* 0x000e240000000800 */
[----:B0-----:R-:W-:-:S05]  /*06f0*/  FADD R9, R9, R8 ;  /* 0x0000000809097221 */ /* 0x001fca0000000000 */
[----:B------:R-:W-:Y:S04]  /*0700*/  STS [R6+0x4], R9 ;  /* 0x0000040906007388 */ /* 0x000fe80000000800 */
[----:B------:R-:W0:Y:S02]  /*0710*/  LDS R15, [R12+0x8] ;  /* 0x000008000c0f7984 */ /* 0x000e240000000800 */
[----:B0-----:R-:W-:-:S05]  /*0720*/  FADD R15, R10, R15 ;  /* 0x0000000f0a0f7221 */ /* 0x001fca0000000000 */
[----:B------:R-:W-:Y:S04]  /*0730*/  STS [R6+0x8], R15 ;  /* 0x0000080f06007388 */ /* 0x000fe80000000800 */
[----:B------:R-:W0:Y:S02]  /*0740*/  LDS R8, [R12+0xc] ;  /* 0x00000c000c087984 */ /* 0x000e240000000800 */
[----:B0-----:R-:W-:-:S05]  /*0750*/  FADD R11, R11, R8 ;  /* 0x000000080b0b7221 */ /* 0x001fca0000000000 */
[----:B------:R1:W-:Y:S02]  /*0760*/  STS [R6+0xc], R11 ;  /* 0x00000c0b06007388 */ /* 0x0003e40000000800 */
.L_x_2:
[----:B------:R-:W-:Y:S05]  /*0770*/  BSYNC.RECONVERGENT B0 ;  /* 0x0000000000007941 */ /* 0x000fea0003800200 */
.L_x_1:
[----:B------:R-:W-:Y:S01]  /*0780*/  BAR.SYNC.DEFER_BLOCKING 0x0 ;  /* 0x0000000000007b1d */ /* 0x000fe20000010000 */
[----:B------:R-:W-:Y:S02]  /*0790*/  ISETP.GT.U32.AND P0, PT, R5, 0x3, PT ;  /* 0x000000030500780c */ /* 0x000fe40003f04070 */
[----:B------:R-:W-:-:S11]  /*07a0*/  MOV R5, R17 ;  /* 0x0000001100057202 */ /* 0x000fd60000000f00 */
[----:B------:R-:W-:Y:S05]  /*07b0*/  @P0 BRA `(.L_x_3) ;  /* 0xfffffffc009c0947 */ /* 0x000fea000383ffff */
.L_x_0:
[----:B------:R-:W2:Y:S02]  /*07c0*/  LDCU UR5, c[0x0][0x3a4] ;  /* 0x00007480ff0577ac */ /* 0x000ea40008000800 */
[----:B--2---:R-:W-:-:S04]  /*07d0*/  ISETP.GE.AND P0, PT, R4, UR5, PT ;  /* 0x0000000504007c0c */ /* 0x004fc8000bf06270 */
[----:B------:R-:W-:-:S13]  /*07e0*/  ISETP.NE.OR P0, PT, R2, RZ, P0 ;  /* 0x000000ff0200720c */ /* 0x000fda0000705670 */
[----:B------:R-:W-:Y:S05]  /*07f0*/  @P0 EXIT ;  /* 0x000000000000094d */ /* 0x000fea0003800000 */
[----:B01----:R-:W0:Y:S02]  /*0800*/  LDC.64 R6, c[0x0][0x398] ;  /* 0x0000e600ff067b82 */ /* 0x003e240000000a00 */
[----:B0-----:R-:W-:-:S05]  /*0810*/  IMAD.WIDE R6, R4, 0x4, R6 ;  /* 0x0000000404067825 */ /* 0x001fca00078e0206 */
[----:B------:R-:W2:Y:S01]  /*0820*/  LDG.E R5, desc[UR6][R6.64] ;  /* 0x0000000606057981 */ /* 0x000ea2000c1e1900 */
[----:B------:R-:W-:Y:S02]  /*0830*/  LEA R8, R3, UR4, 0x4 ;  /* 0x0000000403087c11 */ /* 0x000fe4000f8e20ff */
[----:B------:R-:W0:Y:S04]  /*0840*/  LDC.64 R2, c[0x0][0x388] ;  /* 0x0000e200ff027b82 */ /* 0x000e280000000a00 */
[----:B------:R-:W2:Y:S02]  /*0850*/  LDS.128 R8, [R8] ;  /* 0x0000000008087984 */ /* 0x000ea40000000c00 */
[----:B--2---:R-:W-:Y:S01]  /*0860*/  FADD R0, R5, R8 ;  /* 0x0000000805007221 */ /* 0x004fe20000000000 */
[----:B0-----:R-:W-:-:S04]  /*0870*/  IMAD.WIDE R4, R4, 0x4, R2 ;  /* 0x0000000404047825 */ /* 0x001fc800078e0202 */
[----:B------:R-:W-:-:S04]  /*0880*/  FADD R9, R9, R0 ;  /* 0x0000000009097221 */ /* 0x000fc80000000000 */
[----:B------:R-:W-:-:S04]  /*0890*/  FADD R10, R10, R9 ;  /* 0x000000090a0a7221 */ /* 0x000fc80000000000 */
[----:B------:R-:W-:-:S05]  /*08a0*/  FADD R11, R11, R10 ;  /* 0x0000000a0b0b7221 */ /* 0x000fca0000000000 */
[----:B------:R-:W-:Y:S04]  /*08b0*/  STG.E desc[UR6][R6.64], R11 ;  /* 0x0000000b06007986 */ /* 0x000fe8000c101906 */
[----:B------:R-:W2:Y:S02]  /*08c0*/  LDG.E R4, desc[UR6][R4.64] ;  /* 0x0000000604047981 */ /* 0x000ea4000c1e1900 */
[----:B--2---:R-:W-:-:S05]  /*08d0*/  FADD R3, R11, R4 ;  /* 0x000000040b037221 */ /* 0x004fca0000000000 */
[----:B------:R-:W-:Y:S01]  /*08e0*/  STG.E desc[UR6][R6.64], R3 ;  /* 0x0000000306007986 */ /* 0x000fe2000c101906 */
[----:B------:R-:W-:Y:S05]  /*08f0*/  EXIT ;  /* 0x000000000000794d */ /* 0x000fea0003800000 */
.L_x_4:
[----:B------:R-:W-:-:S00]  /*0900*/  BRA `(.L_x_4) ;  /* 0xfffffffc00fc7947 */ /* 0x000fc0000383ffff */
[----:B------:R-:W-:-:S00]  /*0910*/  NOP ;  /* 0x0000000000007918 */ /* 0x000fc00000000000 */
        /* <DEDUP_REMOVED lines=14> */
.L_x_5:


//--------------------- .nv.shared._Z14compute_logitsPfS_S_S_ii --------------------------
	.section	.nv.shared._Z14compute_logitsPfS_S_S_ii,"aw",@nobits
	.sectionflags	@""
	.align	16
	.zero		1024


//--------------------- .nv.shared.reserved.0     --------------------------
	.section	.nv.shared.reserved.0,"aw",@nobits
	.weak		__nv_reservedSMEM_offset_0_alias
	.size		__nv_reservedSMEM_offset_0_alias, 0, 64
	.other		__nv_reservedSMEM_offset_0_alias,@"STO_CUDA_RESERVED_SHARED STV_DEFAULT"
__nv_reservedSMEM_offset_0_alias:
	.zero		0
	.zero		64


//--------------------- .nv.constant0._Z14compute_logitsPfS_S_S_ii --------------------------
	.section	.nv.constant0._Z14compute_logitsPfS_S_S_ii,"a",@progbits
	.sectionflags	@""
	.align	4
.nv.constant0._Z14compute_logitsPfS_S_S_ii:
	.zero		936


//--------------------- SYMBOLS --------------------------

	.type		.nv.reservedSmem.offset0,@object
	.size		.nv.reservedSmem.offset0,0x4
	.type		.nv.reservedSmem.cap,@object
	.size		.nv.reservedSmem.cap,0x4
